//
// Generated by NVIDIA NVVM Compiler
//
// Compiler Build ID: CL-36424714
// Cuda compilation tools, release 13.0, V13.0.88
// Based on NVVM 20.0.0
//

.version 9.0
.target sm_100
.address_size 64

	// .globl	_Z17mandelbrot_kernelPi

.visible .entry _Z17mandelbrot_kernelPi(
	.param .u64 .ptr .align 1 _Z17mandelbrot_kernelPi_param_0
)
{
	.reg .pred 	%p<13>;
	.reg .b32 	%r<25>;
	.reg .b32 	%f<69>;
	.reg .b64 	%rd<5>;

	ld.param.u64 	%rd1, [_Z17mandelbrot_kernelPi_param_0];
	mov.u32 	%r13, %ctaid.x;
	mov.u32 	%r14, %ntid.x;
	mov.u32 	%r15, %tid.x;
	mad.lo.s32 	%r1, %r13, %r14, %r15;
	mov.u32 	%r16, %ctaid.y;
	mov.u32 	%r17, %ntid.y;
	mov.u32 	%r18, %tid.y;
	mad.lo.s32 	%r19, %r16, %r17, %r18;
	setp.gt.s32 	%p1, %r1, 1919;
	setp.gt.u32 	%p2, %r19, 1079;
	or.pred  	%p3, %p1, %p2;
	@%p3 bra 	$L__BB0_19;
	cvt.rn.f32.s32 	%f36, %r1;
	div.rn.f32 	%f37, %f36, 0f44F00000;
	fma.rn.f32 	%f1, %f37, 0f40400000, 0fC0000000;
	cvt.rn.f32.u32 	%f38, %r19;
	div.rn.f32 	%f39, %f38, 0f44870000;
	fma.rn.f32 	%f2, %f39, 0f40000000, 0fBF800000;
	mov.f32 	%f67, 0f00000000;
	mov.b32 	%r3, 0;
	mov.f32 	%f68, %f67;
$L__BB0_2:
	mul.f32 	%f40, %f68, %f68;
	mul.f32 	%f41, %f67, %f67;
	sub.f32 	%f42, %f40, %f41;
	add.f32 	%f5, %f1, %f42;
	add.f32 	%f43, %f68, %f68;
	fma.rn.f32 	%f6, %f43, %f67, %f2;
	mul.f32 	%f7, %f5, %f5;
	mul.f32 	%f8, %f6, %f6;
	add.f32 	%f44, %f8, %f7;
	setp.gt.f32 	%p4, %f44, 0f40800000;
	mov.u32 	%r24, %r3;
	@%p4 bra 	$L__BB0_18;
	sub.f32 	%f45, %f7, %f8;
	add.f32 	%f9, %f1, %f45;
	add.f32 	%f46, %f5, %f5;
	fma.rn.f32 	%f10, %f46, %f6, %f2;
	mul.f32 	%f11, %f9, %f9;
	mul.f32 	%f12, %f10, %f10;
	add.f32 	%f47, %f12, %f11;
	setp.gt.f32 	%p5, %f47, 0f40800000;
	@%p5 bra 	$L__BB0_17;
	sub.f32 	%f48, %f11, %f12;
	add.f32 	%f13, %f1, %f48;
	add.f32 	%f49, %f9, %f9;
	fma.rn.f32 	%f14, %f49, %f10, %f2;
	mul.f32 	%f15, %f13, %f13;
	mul.f32 	%f16, %f14, %f14;
	add.f32 	%f50, %f16, %f15;
	setp.gt.f32 	%p6, %f50, 0f40800000;
	@%p6 bra 	$L__BB0_16;
	sub.f32 	%f51, %f15, %f16;
	add.f32 	%f17, %f1, %f51;
	add.f32 	%f52, %f13, %f13;
	fma.rn.f32 	%f18, %f52, %f14, %f2;
	mul.f32 	%f19, %f17, %f17;
	mul.f32 	%f20, %f18, %f18;
	add.f32 	%f53, %f20, %f19;
	setp.gt.f32 	%p7, %f53, 0f40800000;
	@%p7 bra 	$L__BB0_15;
	sub.f32 	%f54, %f19, %f20;
	add.f32 	%f21, %f1, %f54;
	add.f32 	%f55, %f17, %f17;
	fma.rn.f32 	%f22, %f55, %f18, %f2;
	mul.f32 	%f23, %f21, %f21;
	mul.f32 	%f24, %f22, %f22;
	add.f32 	%f56, %f24, %f23;
	setp.gt.f32 	%p8, %f56, 0f40800000;
	@%p8 bra 	$L__BB0_14;
	sub.f32 	%f57, %f23, %f24;
	add.f32 	%f25, %f1, %f57;
	add.f32 	%f58, %f21, %f21;
	fma.rn.f32 	%f26, %f58, %f22, %f2;
	mul.f32 	%f27, %f25, %f25;
	mul.f32 	%f28, %f26, %f26;
	add.f32 	%f59, %f28, %f27;
	setp.gt.f32 	%p9, %f59, 0f40800000;
	@%p9 bra 	$L__BB0_13;
	sub.f32 	%f60, %f27, %f28;
	add.f32 	%f29, %f1, %f60;
	add.f32 	%f61, %f25, %f25;
	fma.rn.f32 	%f30, %f61, %f26, %f2;
	mul.f32 	%f31, %f29, %f29;
	mul.f32 	%f32, %f30, %f30;
	add.f32 	%f62, %f32, %f31;
	setp.gt.f32 	%p10, %f62, 0f40800000;
	@%p10 bra 	$L__BB0_12;
	sub.f32 	%f63, %f31, %f32;
	add.f32 	%f68, %f1, %f63;
	add.f32 	%f64, %f29, %f29;
	fma.rn.f32 	%f67, %f64, %f30, %f2;
	mul.f32 	%f65, %f68, %f68;
	fma.rn.f32 	%f66, %f67, %f67, %f65;
	setp.gt.f32 	%p11, %f66, 0f40800000;
	@%p11 bra 	$L__BB0_11;
	add.s32 	%r3, %r3, 8;
	setp.eq.s32 	%p12, %r3, 256;
	mov.b32 	%r24, 256;
	@%p12 bra 	$L__BB0_18;
	bra.uni 	$L__BB0_2;
$L__BB0_11:
	add.s32 	%r24, %r3, 7;
	bra.uni 	$L__BB0_18;
$L__BB0_12:
	add.s32 	%r24, %r3, 6;
	bra.uni 	$L__BB0_18;
$L__BB0_13:
	add.s32 	%r24, %r3, 5;
	bra.uni 	$L__BB0_18;
$L__BB0_14:
	add.s32 	%r24, %r3, 4;
	bra.uni 	$L__BB0_18;
$L__BB0_15:
	add.s32 	%r24, %r3, 3;
	bra.uni 	$L__BB0_18;
$L__BB0_16:
	add.s32 	%r24, %r3, 2;
	bra.uni 	$L__BB0_18;
$L__BB0_17:
	add.s32 	%r24, %r3, 1;
$L__BB0_18:
	mad.lo.s32 	%r22, %r19, 1920, %r1;
	cvta.to.global.u64 	%rd2, %rd1;
	mul.wide.s32 	%rd3, %r22, 4;
	add.s64 	%rd4, %rd2, %rd3;
	st.global.u32 	[%rd4], %r24;
$L__BB0_19:
	ret;

}


// ===== COMPILED SASS (sm_100) =====

	.target	sm_100

	.elftype	@"ET_EXEC"


//--------------------- .note.nv.tkinfo           --------------------------
	.section	.note.nv.tkinfo,"",@"SHT_NOTE"
	.sectionflags	@"SHF_NOTE_NV_TKINFO"
	.tkinfo
        /*0018*/ 	.word	0x00000002
        /*0030*/ 	.string	""
        /*0030*/ 	.string	"ptxas"
        /*0030*/ 	.string	"Cuda compilation tools, release 13.0, V13.0.88"
        /*0030*/ 	.string	"Build cuda_13.0.r13.0/compiler.36424714_0"
        /*0030*/ 	.string	"-arch sm_100 -m 64 "



//--------------------- .note.nv.cuinfo           --------------------------
	.section	.note.nv.cuinfo,"",@"SHT_NOTE"
	.sectionflags	@"SHF_NOTE_NV_CUINFO"
        /*0018*/ 	.short	0x0002
        /*001a*/ 	.short	0x0064
        /*001c*/ 	.short	0x0082
	.zero		2


//--------------------- .nv.info                  --------------------------
	.section	.nv.info,"",@"SHT_CUDA_INFO"
	.align	4


	//----- nvinfo : EIATTR_REGCOUNT
	.align		4
        /*0000*/ 	.byte	0x04, 0x2f
        /*0002*/ 	.short	(.L_1 - .L_0)
	.align		4
.L_0:
        /*0004*/ 	.word	index@(_Z17mandelbrot_kernelPi)
        /*0008*/ 	.word	0x00000011


	//----- nvinfo : EIATTR_FRAME_SIZE
	.align		4
.L_1:
        /*000c*/ 	.byte	0x04, 0x11
        /*000e*/ 	.short	(.L_3 - .L_2)
	.align		4
.L_2:
        /*0010*/ 	.word	index@($__internal_0_$__cuda_sm3x_div_rn_noftz_f32_slowpath)
        /*0014*/ 	.word	0x00000000


	//----- nvinfo : EIATTR_FRAME_SIZE
	.align		4
.L_3:
        /*0018*/ 	.byte	0x04, 0x11
        /*001a*/ 	.short	(.L_5 - .L_4)
	.align		4
.L_4:
        /*001c*/ 	.word	index@(_Z17mandelbrot_kernelPi)
        /*0020*/ 	.word	0x00000000


	//----- nvinfo : EIATTR_MIN_STACK_SIZE
	.align		4
.L_5:
        /*0024*/ 	.byte	0x04, 0x12
        /*0026*/ 	.short	(.L_7 - .L_6)
	.align		4
.L_6:
        /*0028*/ 	.word	index@(_Z17mandelbrot_kernelPi)
        /*002c*/ 	.word	0x00000000
.L_7:


//--------------------- .nv.compat                --------------------------
	.section	.nv.compat,"",@"SHT_CUDA_COMPAT_INFO"
	.align	4
        /*0000*/ 	.byte	0x02, 0x09, 0x00, 0x00, 0x02, 0x02, 0x01, 0x00, 0x02, 0x05, 0x05, 0x00, 0x03, 0x07, 0x01, 0x01
        /*0010*/ 	.byte	0x02, 0x03, 0x00, 0x00, 0x02, 0x06, 0x01, 0x00, 0x04, 0x0b, 0x08, 0x00, 0x01, 0x00, 0x00, 0x00
        /*0020*/ 	.byte	0x00, 0x00, 0x00, 0x00


//--------------------- .nv.info._Z17mandelbrot_kernelPi --------------------------
	.section	.nv.info._Z17mandelbrot_kernelPi,"",@"SHT_CUDA_INFO"
	.sectionflags	@""
	.align	4


	//----- nvinfo : EIATTR_CUDA_API_VERSION
	.align		4
        /*0000*/ 	.byte	0x04, 0x37
        /*0002*/ 	.short	(.L_9 - .L_8)
.L_8:
        /*0004*/ 	.word	0x00000082


	//----- nvinfo : EIATTR_KPARAM_INFO
	.align		4
.L_9:
        /*0008*/ 	.byte	0x04, 0x17
        /*000a*/ 	.short	(.L_11 - .L_10)
.L_10:
        /*000c*/ 	.word	0x00000000
        /*0010*/ 	.short	0x0000
        /*0012*/ 	.short	0x0000
        /*0014*/ 	.byte	0x00, 0xf5, 0x21, 0x00


	//----- nvinfo : EIATTR_SPARSE_MMA_MASK
	.align		4
.L_11:
        /*0018*/ 	.byte	0x03, 0x50
        /*001a*/ 	.short	0x0000


	//----- nvinfo : EIATTR_MAXREG_COUNT
	.align		4
        /*001c*/ 	.byte	0x03, 0x1b
        /*001e*/ 	.short	0x00ff


	//----- nvinfo : EIATTR_MERCURY_ISA_VERSION
	.align		4
        /*0020*/ 	.byte	0x03, 0x5f
        /*0022*/ 	.short	0x0101


	//----- nvinfo : EIATTR_VRC_CTA_INIT_COUNT
	.align		4
        /*0024*/ 	.byte	0x02, 0x4a
	.zero		1
	.zero		1


	//----- nvinfo : EIATTR_EXIT_INSTR_OFFSETS
	.align		4
        /*0028*/ 	.byte	0x04, 0x1c
        /*002a*/ 	.short	(.L_13 - .L_12)


	//   ....[0]....
.L_12:
        /*002c*/ 	.word	0x000000b0


	//   ....[1]....
        /*0030*/ 	.word	0x000009c0


	//----- nvinfo : EIATTR_CRS_STACK_SIZE
	.align		4
.L_13:
        /*0034*/ 	.byte	0x04, 0x1e
        /*0036*/ 	.short	(.L_15 - .L_14)
.L_14:
        /*0038*/ 	.word	0x00000000


	//----- nvinfo : EIATTR_CBANK_PARAM_SIZE
	.align		4
.L_15:
        /*003c*/ 	.byte	0x03, 0x19
        /*003e*/ 	.short	0x0008


	//----- nvinfo : EIATTR_PARAM_CBANK
	.align		4
        /*0040*/ 	.byte	0x04, 0x0a
        /*0042*/ 	.short	(.L_17 - .L_16)
	.align		4
.L_16:
        /*0044*/ 	.word	index@(.nv.constant0._Z17mandelbrot_kernelPi)
        /*0048*/ 	.short	0x0380
        /*004a*/ 	.short	0x0008


	//----- nvinfo : EIATTR_SW_WAR
	.align		4
.L_17:
        /*004c*/ 	.byte	0x04, 0x36
        /*004e*/ 	.short	(.L_19 - .L_18)
.L_18:
        /*0050*/ 	.word	0x00000008
.L_19:


//--------------------- .nv.callgraph             --------------------------
	.section	.nv.callgraph,"",@"SHT_CUDA_CALLGRAPH"
	.align	4
	.sectionentsize	8
	.align		4
        /*0000*/ 	.word	0x00000000
	.align		4
        /*0004*/ 	.word	0xffffffff
	.align		4
        /*0008*/ 	.word	0x00000000
	.align		4
        /*000c*/ 	.word	0xfffffffe
	.align		4
        /*0010*/ 	.word	0x00000000
	.align		4
        /*0014*/ 	.word	0xfffffffd
	.align		4
        /*0018*/ 	.word	0x00000000
	.align		4
        /*001c*/ 	.word	0xfffffffc


//--------------------- .text._Z17mandelbrot_kernelPi --------------------------
	.section	.text._Z17mandelbrot_kernelPi,"ax",@progbits
	.align	128
        .global         _Z17mandelbrot_kernelPi
        .type           _Z17mandelbrot_kernelPi,@function
        .size           _Z17mandelbrot_kernelPi,(.L_x_26 - _Z17mandelbrot_kernelPi)
        .other          _Z17mandelbrot_kernelPi,@"STO_CUDA_ENTRY STV_DEFAULT"
_Z17mandelbrot_kernelPi:
.text._Z17mandelbrot_kernelPi:
[----:B------:R-:W-:Y:S01]  /*0000*/  LDC R1, c[0x0][0x37c] ;  /* 0x0000df00ff017b82 */ /* 0x000fe20000000800 */
[----:B------:R-:W0:Y:S07]  /*0010*/  S2R R0, SR_TID.Y ;  /* 0x0000000000007919 */ /* 0x000e2e0000002200 */
[----:B------:R-:W1:Y:S01]  /*0020*/  LDC R2, c[0x0][0x360] ;  /* 0x0000d800ff027b82 */ /* 0x000e620000000800 */
[----:B------:R-:W1:Y:S07]  /*0030*/  S2R R3, SR_TID.X ;  /* 0x0000000000037919 */ /* 0x000e6e0000002100 */
[----:B------:R-:W0:Y:S08]  /*0040*/  S2UR UR5, SR_CTAID.Y ;  /* 0x00000000000579c3 */ /* 0x000e300000002600 */
[----:B------:R-:W0:Y:S08]  /*0050*/  LDC R5, c[0x0][0x364] ;  /* 0x0000d900ff057b82 */ /* 0x000e300000000800 */
[----:B------:R-:W1:Y:S01]  /*0060*/  S2UR UR4, SR_CTAID.X ;  /* 0x00000000000479c3 */ /* 0x000e620000002500 */
[----:B0-----:R-:W-:-:S05]  /*0070*/  IMAD R5, R5, UR5, R0 ;  /* 0x0000000505057c24 */ /* 0x001fca000f8e0200 */
[----:B------:R-:W-:Y:S01]  /*0080*/  ISETP.GT.U32.AND P0, PT, R5, 0x437, PT ;  /* 0x000004370500780c */ /* 0x000fe20003f04070 */
[----:B-1----:R-:W-:-:S05]  /*0090*/  IMAD R2, R2, UR4, R3 ;  /* 0x0000000402027c24 */ /* 0x002fca000f8e0203 */
[----:B------:R-:W-:-:S13]  /*00a0*/  ISETP.GT.OR P0, PT, R2, 0x77f, P0 ;  /* 0x0000077f0200780c */ /* 0x000fda0000704670 */
[----:B------:R-:W-:Y:S05]  /*00b0*/  @P0 EXIT ;  /* 0x000000000000094d */ /* 0x000fea0003800000 */
[----:B------:R-:W-:Y:S01]  /*00c0*/  HFMA2 R4, -RZ, RZ, 0.75390625, -0.00013840198516845703125 ;  /* 0x3a088889ff047431 */ /* 0x000fe200000001ff */
[----:B------:R-:W-:Y:S01]  /*00d0*/  MOV R3, 0x44f00000 ;  /* 0x44f0000000037802 */ /* 0x000fe20000000f00 */
[----:B------:R-:W-:Y:S01]  /*00e0*/  BSSY.RECONVERGENT B0, `(.L_x_0) ;  /* 0x000000d000007945 */ /* 0x000fe20003800200 */
[----:B------:R-:W-:-:S04]  /*00f0*/  I2FP.F32.S32 R0, R2 ;  /* 0x0000000200007245 */ /* 0x000fc80000201400 */
[----:B------:R-:W0:Y:S01]  /*0100*/  FCHK P0, R0, 1920 ;  /* 0x44f0000000007902 */ /* 0x000e220000000000 */
[----:B------:R-:W-:-:S04]  /*0110*/  FFMA R3, R4, -R3, 1 ;  /* 0x3f80000004037423 */ /* 0x000fc80000000803 */
[----:B------:R-:W-:-:S04]  /*0120*/  FFMA R3, R3, R4, 0.00052083336049690842628 ;  /* 0x3a08888903037423 */ /* 0x000fc80000000004 */
[----:B------:R-:W-:-:S04]  /*0130*/  FFMA R4, R0, R3, RZ ;  /* 0x0000000300047223 */ /* 0x000fc800000000ff */
[----:B------:R-:W-:-:S04]  /*0140*/  FFMA R6, R4, -1920, R0 ;  /* 0xc4f0000004067823 */ /* 0x000fc80000000000 */
[----:B------:R-:W-:Y:S01]  /*0150*/  FFMA R4, R3, R6, R4 ;  /* 0x0000000603047223 */ /* 0x000fe20000000004 */
[----:B0-----:R-:W-:Y:S06]  /*0160*/  @!P0 BRA `(.L_x_1) ;  /* 0x0000000000108947 */ /* 0x001fec0003800000 */
[----:B------:R-:W-:Y:S02]  /*0170*/  MOV R3, 0x44f00000 ;  /* 0x44f0000000037802 */ /* 0x000fe40000000f00 */
[----:B------:R-:W-:-:S07]  /*0180*/  MOV R6, 0x1a0 ;  /* 0x000001a000067802 */ /* 0x000fce0000000f00 */
[----:B------:R-:W-:Y:S05]  /*0190*/  CALL.REL.NOINC `($__internal_0_$__cuda_sm3x_div_rn_noftz_f32_slowpath) ;  /* 0x00000008000c7944 */ /* 0x000fea0003c00000 */
[----:B------:R-:W-:-:S07]  /*01a0*/  MOV R4, R0 ;  /* 0x0000000000047202 */ /* 0x000fce0000000f00 */
.L_x_1:
[----:B------:R-:W-:Y:S05]  /*01b0*/  BSYNC.RECONVERGENT B0 ;  /* 0x0000000000007941 */ /* 0x000fea0003800200 */
.L_x_0:
[----:B------:R-:W-:Y:S01]  /*01c0*/  HFMA2 R6, -RZ, RZ, 0.8056640625, -0.7294921875 ;  /* 0x3a72b9d6ff067431 */ /* 0x000fe200000001ff */
[----:B------:R-:W-:Y:S01]  /*01d0*/  MOV R3, 0x44870000 ;  /* 0x4487000000037802 */ /* 0x000fe20000000f00 */
[----:B------:R-:W-:Y:S01]  /*01e0*/  IMAD.MOV.U32 R9, RZ, RZ, 0x40400000 ;  /* 0x40400000ff097424 */ /* 0x000fe200078e00ff */
[----:B------:R-:W-:Y:S01]  /*01f0*/  I2FP.F32.U32 R0, R5 ;  /* 0x0000000500007245 */ /* 0x000fe20000201000 */
[----:B------:R-:W-:Y:S02]  /*0200*/  BSSY.RECONVERGENT B0, `(.L_x_2) ;  /* 0x000000d000007945 */ /* 0x000fe40003800200 */
[----:B------:R-:W-:Y:S01]  /*0210*/  FFMA R4, R4, R9, -2 ;  /* 0xc000000004047423 */ /* 0x000fe20000000009 */
[----:B------:R-:W0:Y:S01]  /*0220*/  FCHK P0, R0, 1080 ;  /* 0x4487000000007902 */ /* 0x000e220000000000 */
[----:B------:R-:W-:-:S04]  /*0230*/  FFMA R3, R6, -R3, 1 ;  /* 0x3f80000006037423 */ /* 0x000fc80000000803 */
[----:B------:R-:W-:-:S04]  /*0240*/  FFMA R3, R3, R6, 0.00092592590954154729843 ;  /* 0x3a72b9d603037423 */ /* 0x000fc80000000006 */
        /* <DEDUP_REMOVED lines=8> */
.L_x_3:
[----:B------:R-:W-:Y:S05]  /*02d0*/  BSYNC.RECONVERGENT B0 ;  /* 0x0000000000007941 */ /* 0x000fea0003800200 */
.L_x_2:
[----:B------:R-:W-:Y:S01]  /*02e0*/  HFMA2 R0, -RZ, RZ, 2, 0 ;  /* 0x40000000ff007431 */ /* 0x000fe200000001ff */
[----:B------:R-:W0:Y:S01]  /*02f0*/  LDCU.64 UR4, c[0x0][0x358] ;  /* 0x00006b00ff0477ac */ /* 0x000e220008000a00 */
[----:B------:R-:W-:Y:S03]  /*0300*/  BSSY.RECONVERGENT B0, `(.L_x_4) ;  /* 0x0000067000007945 */ /* 0x000fe60003800200 */
[----:B------:R-:W-:Y:S01]  /*0310*/  FFMA R0, R3, R0, -1 ;  /* 0xbf80000003007423 */ /* 0x000fe20000000000 */
[----:B------:R-:W-:-:S03]  /*0320*/  FADD R3, RZ, R4 ;  /* 0x00000004ff037221 */ /* 0x000fc60000000000 */
[----:B------:R-:W-:Y:S01]  /*0330*/  FFMA R6, RZ, RZ, R0 ;  /* 0x000000ffff067223 */ /* 0x000fe20000000000 */
[----:B------:R-:W-:-:S03]  /*0340*/  FMUL R7, R3, R3 ;  /* 0x0000000303077220 */ /* 0x000fc60000400000 */
[----:B------:R-:W-:-:S04]  /*0350*/  FMUL R8, R6, R6 ;  /* 0x0000000606087220 */ /* 0x000fc80000400000 */
[----:B------:R-:W-:-:S05]  /*0360*/  FADD R9, R7, R8 ;  /* 0x0000000807097221 */ /* 0x000fca0000000000 */
[----:B------:R-:W-:Y:S02]  /*0370*/  FSETP.GT.AND P0, PT, R9, 4, PT ;  /* 0x408000000900780b */ /* 0x000fe40003f04000 */
[----:B------:R-:W-:-:S11]  /*0380*/  MOV R9, RZ ;  /* 0x000000ff00097202 */ /* 0x000fd60000000f00 */
[----:B0-----:R-:W-:Y:S05]  /*0390*/  @P0 BRA `(.L_x_5) ;  /* 0x0000000400740947 */ /* 0x001fea0003800000 */
[----:B------:R-:W-:Y:S01]  /*03a0*/  MOV R9, R3 ;  /* 0x0000000300097202 */ /* 0x000fe20000000f00 */
[----:B------:R-:W-:-:S07]  /*03b0*/  IMAD.MOV.U32 R3, RZ, RZ, RZ ;  /* 0x000000ffff037224 */ /* 0x000fce00078e00ff */
.L_x_13:
[----:B------:R-:W-:Y:S01]  /*03c0*/  FADD R7, -R8, R7 ;  /* 0x0000000708077221 */ /* 0x000fe20000000100 */
[----:B------:R-:W-:-:S03]  /*03d0*/  FADD R9, R9, R9 ;  /* 0x0000000909097221 */ /* 0x000fc60000000000 */
[----:B------:R-:W-:Y:S01]  /*03e0*/  FADD R8, R4, R7 ;  /* 0x0000000704087221 */ /* 0x000fe20000000000 */
[----:B------:R-:W-:-:S03]  /*03f0*/  FFMA R11, R9, R6, R0 ;  /* 0x00000006090b7223 */ /* 0x000fc60000000000 */
[----:B------:R-:W-:Y:S01]  /*0400*/  FMUL R7, R8, R8 ;  /* 0x0000000808077220 */ /* 0x000fe20000400000 */
[----:B------:R-:W-:-:S04]  /*0410*/  FMUL R6, R11, R11 ;  /* 0x0000000b0b067220 */ /* 0x000fc80000400000 */
[----:B------:R-:W-:-:S05]  /*0420*/  FADD R9, R7, R6 ;  /* 0x0000000607097221 */ /* 0x000fca0000000000 */
[----:B------:R-:W-:-:S13]  /*0430*/  FSETP.GT.AND P0, PT, R9, 4, PT ;  /* 0x408000000900780b */ /* 0x000fda0003f04000 */
[----:B------:R-:W-:Y:S05]  /*0440*/  @P0 BRA `(.L_x_6) ;  /* 0x0000000400440947 */ /* 0x000fea0003800000 */
[----:B------:R-:W-:Y:S01]  /*0450*/  FADD R7, R7, -R6 ;  /* 0x8000000607077221 */ /* 0x000fe20000000000 */
        /* <DEDUP_REMOVED lines=48> */
[----:B------:R-:W-:-:S04]  /*0760*/  FMUL R6, R13, R13 ;  /* 0x0000000d0d067220 */ /* 0x000fc80000400000 */
[----:B------:R-:W-:-:S05]  /*0770*/  FFMA R6, R11, R11, R6 ;  /* 0x0000000b0b067223 */ /* 0x000fca0000000006 */
[----:B------:R-:W-:-:S13]  /*0780*/  FSETP.GT.AND P0, PT, R6, 4, PT ;  /* 0x408000000600780b */ /* 0x000fda0003f04000 */
[----:B------:R-:W-:Y:S05]  /*0790*/  @P0 BRA `(.L_x_12) ;  /* 0x0000000000400947 */ /* 0x000fea0003800000 */
[----:B------:R-:W-:Y:S01]  /*07a0*/  IADD3 R3, PT, PT, R3, 0x8, RZ ;  /* 0x0000000803037810 */ /* 0x000fe20007ffe0ff */
[----:B------:R-:W-:-:S03]  /*07b0*/  HFMA2 R9, -RZ, RZ, 0, 1.52587890625e-05 ;  /* 0x00000100ff097431 */ /* 0x000fc600000001ff */
[----:B------:R-:W-:-:S13]  /*07c0*/  ISETP.NE.AND P0, PT, R3, 0x100, PT ;  /* 0x000001000300780c */ /* 0x000fda0003f05270 */
[----:B------:R-:W-:Y:S05]  /*07d0*/  @!P0 BRA `(.L_x_5) ;  /* 0x0000000000648947 */ /* 0x000fea0003800000 */
[----:B------:R-:W-:Y:S01]  /*07e0*/  FMUL R6, R11, R11 ;  /* 0x0000000b0b067220 */ /* 0x000fe20000400000 */
[----:B------:R-:W-:-:S03]  /*07f0*/  FADD R7, R13, R13 ;  /* 0x0000000d0d077221 */ /* 0x000fc60000000000 */
[----:B------:R-:W-:Y:S01]  /*0800*/  FFMA R9, R13, R13, -R6 ;  /* 0x0000000d0d097223 */ /* 0x000fe20000000806 */
[----:B------:R-:W-:-:S03]  /*0810*/  FFMA R6, R11, R7, R0 ;  /* 0x000000070b067223 */ /* 0x000fc60000000000 */
[----:B------:R-:W-:Y:S01]  /*0820*/  FADD R9, R4, R9 ;  /* 0x0000000904097221 */ /* 0x000fe20000000000 */
[----:B------:R-:W-:-:S03]  /*0830*/  FMUL R8, R6, R6 ;  /* 0x0000000606087220 */ /* 0x000fc60000400000 */
[----:B------:R-:W-:-:S04]  /*0840*/  FMUL R7, R9, R9 ;  /* 0x0000000909077220 */ /* 0x000fc80000400000 */
[----:B------:R-:W-:-:S05]  /*0850*/  FADD R10, R7, R8 ;  /* 0x00000008070a7221 */ /* 0x000fca0000000000 */
[----:B------:R-:W-:-:S13]  /*0860*/  FSETP.GT.AND P0, PT, R10, 4, PT ;  /* 0x408000000a00780b */ /* 0x000fda0003f04000 */
[----:B------:R-:W-:Y:S05]  /*0870*/  @!P0 BRA `(.L_x_13) ;  /* 0xfffffff800d08947 */ /* 0x000fea000383ffff */
[----:B------:R-:W-:Y:S01]  /*0880*/  MOV R9, R3 ;  /* 0x0000000300097202 */ /* 0x000fe20000000f00 */
[----:B------:R-:W-:Y:S06]  /*0890*/  BRA `(.L_x_5) ;  /* 0x0000000000347947 */ /* 0x000fec0003800000 */
.L_x_12:
[----:B------:R-:W-:Y:S01]  /*08a0*/  IADD3 R9, PT, PT, R3, 0x7, RZ ;  /* 0x0000000703097810 */ /* 0x000fe20007ffe0ff */
[----:B------:R-:W-:Y:S06]  /*08b0*/  BRA `(.L_x_5) ;  /* 0x00000000002c7947 */ /* 0x000fec0003800000 */
.L_x_11:
[----:B------:R-:W-:Y:S01]  /*08c0*/  IADD3 R9, PT, PT, R3, 0x6, RZ ;  /* 0x0000000603097810 */ /* 0x000fe20007ffe0ff */
[----:B------:R-:W-:Y:S06]  /*08d0*/  BRA `(.L_x_5) ;  /* 0x0000000000247947 */ /* 0x000fec0003800000 */
.L_x_10:
[----:B------:R-:W-:Y:S01]  /*08e0*/  VIADD R9, R3, 0x5 ;  /* 0x0000000503097836 */ /* 0x000fe20000000000 */
[----:B------:R-:W-:Y:S06]  /*08f0*/  BRA `(.L_x_5) ;  /* 0x00000000001c7947 */ /* 0x000fec0003800000 */
.L_x_9:
[----:B------:R-:W-:Y:S01]  /*0900*/  IADD3 R9, PT, PT, R3, 0x4, RZ ;  /* 0x0000000403097810 */ /* 0x000fe20007ffe0ff */
[----:B------:R-:W-:Y:S06]  /*0910*/  BRA `(.L_x_5) ;  /* 0x0000000000147947 */ /* 0x000fec0003800000 */
.L_x_8:
[----:B------:R-:W-:Y:S01]  /*0920*/  IADD3 R9, PT, PT, R3, 0x3, RZ ;  /* 0x0000000303097810 */ /* 0x000fe20007ffe0ff */
[----:B------:R-:W-:Y:S06]  /*0930*/  BRA `(.L_x_5) ;  /* 0x00000000000c7947 */ /* 0x000fec0003800000 */
.L_x_7:
[----:B------:R-:W-:Y:S01]  /*0940*/  IADD3 R9, PT, PT, R3, 0x2, RZ ;  /* 0x0000000203097810 */ /* 0x000fe20007ffe0ff */
[----:B------:R-:W-:Y:S06]  /*0950*/  BRA `(.L_x_5) ;  /* 0x0000000000047947 */ /* 0x000fec0003800000 */
.L_x_6:
[----:B------:R-:W-:-:S07]  /*0960*/  IADD3 R9, PT, PT, R3, 0x1, RZ ;  /* 0x0000000103097810 */ /* 0x000fce0007ffe0ff */
.L_x_5:
[----:B------:R-:W-:Y:S05]  /*0970*/  BSYNC.RECONVERGENT B0 ;  /* 0x0000000000007941 */ /* 0x000fea0003800200 */
.L_x_4:
[----:B------:R-:W0:Y:S01]  /*0980*/  LDC.64 R6, c[0x0][0x380] ;  /* 0x0000e000ff067b82 */ /* 0x000e220000000a00 */
[----:B------:R-:W-:-:S04]  /*0990*/  IMAD R3, R5, 0x780, R2 ;  /* 0x0000078005037824 */ /* 0x000fc800078e0202 */
[----:B0-----:R-:W-:-:S05]  /*09a0*/  IMAD.WIDE R2, R3, 0x4, R6 ;  /* 0x0000000403027825 */ /* 0x001fca00078e0206 */
[----:B------:R-:W-:Y:S01]  /*09b0*/  STG.E desc[UR4][R2.64], R9 ;  /* 0x0000000902007986 */ /* 0x000fe2000c101904 */
[----:B------:R-:W-:Y:S05]  /*09c0*/  EXIT ;  /* 0x000000000000794d */ /* 0x000fea0003800000 */
        .weak           $__internal_0_$__cuda_sm3x_div_rn_noftz_f32_slowpath
        .type           $__internal_0_$__cuda_sm3x_div_rn_noftz_f32_slowpath,@function
        .size           $__internal_0_$__cuda_sm3x_div_rn_noftz_f32_slowpath,(.L_x_26 - $__internal_0_$__cuda_sm3x_div_rn_noftz_f32_slowpath)
$__internal_0_$__cuda_sm3x_div_rn_noftz_f32_slowpath:
[----:B------:R-:W-:Y:S01]  /*09d0*/  SHF.R.U32.HI R8, RZ, 0x17, R3 ;  /* 0x00000017ff087819 */ /* 0x000fe20000011603 */
[----:B------:R-:W-:Y:S01]  /*09e0*/  BSSY.RECONVERGENT B1, `(.L_x_14) ;  /* 0x0000062000017945 */ /* 0x000fe20003800200 */
[----:B------:R-:W-:Y:S02]  /*09f0*/  SHF.R.U32.HI R7, RZ, 0x17, R0 ;  /* 0x00000017ff077819 */ /* 0x000fe40000011600 */
[----:B------:R-:W-:Y:S02]  /*0a00*/  LOP3.LUT R12, R8, 0xff, RZ, 0xc0, !PT ;  /* 0x000000ff080c7812 */ /* 0x000fe400078ec0ff */
[----:B------:R-:W-:Y:S02]  /*0a10*/  LOP3.LUT R10, R7, 0xff, RZ, 0xc0, !PT ;  /* 0x000000ff070a7812 */ /* 0x000fe400078ec0ff */
[----:B------:R-:W-:Y:S02]  /*0a20*/  IADD3 R9, PT, PT, R12, -0x1, RZ ;  /* 0xffffffff0c097810 */ /* 0x000fe40007ffe0ff */
[----:B------:R-:W-:-:S02]  /*0a30*/  IADD3 R8, PT, PT, R10, -0x1, RZ ;  /* 0xffffffff0a087810 */ /* 0x000fc40007ffe0ff */
[----:B------:R-:W-:-:S04]  /*0a40*/  ISETP.GT.U32.AND P0, PT, R9, 0xfd, PT ;  /* 0x000000fd0900780c */ /* 0x000fc80003f04070 */
[----:B------:R-:W-:-:S13]  /*0a50*/  ISETP.GT.U32.OR P0, PT, R8, 0xfd, P0 ;  /* 0x000000fd0800780c */ /* 0x000fda0000704470 */
[----:B------:R-:W-:Y:S01]  /*0a60*/  @!P0 IMAD.MOV.U32 R7, RZ, RZ, RZ ;  /* 0x000000ffff078224 */ /* 0x000fe200078e00ff */
[----:B------:R-:W-:Y:S06]  /*0a70*/  @!P0 BRA `(.L_x_15) ;  /* 0x00000000005c8947 */ /* 0x000fec0003800000 */
[----:B------:R-:W-:Y:S02]  /*0a80*/  FSETP.GTU.FTZ.AND P0, PT, |R0|, +INF , PT ;  /* 0x7f8000000000780b */ /* 0x000fe40003f1c200 */
[----:B------:R-:W-:-:S04]  /*0a90*/  FSETP.GTU.FTZ.AND P1, PT, |R3|, +INF , PT ;  /* 0x7f8000000300780b */ /* 0x000fc80003f3c200 */
[----:B------:R-:W-:-:S13]  /*0aa0*/  PLOP3.LUT P0, PT, P0, P1, PT, 0xf8, 0x8f ;  /* 0x00000000008f781c */ /* 0x000fda0000703f70 */
[----:B------:R-:W-:Y:S05]  /*0ab0*/  @P0 BRA `(.L_x_16) ;  /* 0x00000004004c0947 */ /* 0x000fea0003800000 */
[----:B------:R-:W-:-:S13]  /*0ac0*/  LOP3.LUT P0, RZ, R3, 0x7fffffff, R0, 0xc8, !PT ;  /* 0x7fffffff03ff7812 */ /* 0x000fda000780c800 */
[----:B------:R-:W-:Y:S05]  /*0ad0*/  @!P0 BRA `(.L_x_17) ;  /* 0x00000004003c8947 */ /* 0x000fea0003800000 */
[C---:B------:R-:W-:Y:S02]  /*0ae0*/  FSETP.NEU.FTZ.AND P2, PT, |R0|.reuse, +INF , PT ;  /* 0x7f8000000000780b */ /* 0x040fe40003f5d200 */
[----:B------:R-:W-:Y:S02]  /*0af0*/  FSETP.NEU.FTZ.AND P1, PT, |R3|, +INF , PT ;  /* 0x7f8000000300780b */ /* 0x000fe40003f3d200 */
[----:B------:R-:W-:-:S11]  /*0b00*/  FSETP.NEU.FTZ.AND P0, PT, |R0|, +INF , PT ;  /* 0x7f8000000000780b */ /* 0x000fd60003f1d200 */
[----:B------:R-:W-:Y:S05]  /*0b10*/  @!P1 BRA !P2, `(.L_x_17) ;  /* 0x00000004002c9947 */ /* 0x000fea0005000000 */
[----:B------:R-:W-:-:S04]  /*0b20*/  LOP3.LUT P2, RZ, R0, 0x7fffffff, RZ, 0xc0, !PT ;  /* 0x7fffffff00ff7812 */ /* 0x000fc8000784c0ff */
[----:B------:R-:W-:-:S13]  /*0b30*/  PLOP3.LUT P1, PT, P1, P2, PT, 0x2f, 0xf2 ;  /* 0x0000000000f2781c */ /* 0x000fda0000f24577 */
[----:B------:R-:W-:Y:S05]  /*0b40*/  @P1 BRA `(.L_x_18) ;  /* 0x0000000400181947 */ /* 0x000fea0003800000 */
[----:B------:R-:W-:-:S04]  /*0b50*/  LOP3.LUT P1, RZ, R3, 0x7fffffff, RZ, 0xc0, !PT ;  /* 0x7fffffff03ff7812 */ /* 0x000fc8000782c0ff */
[----:B------:R-:W-:-:S13]  /*0b60*/  PLOP3.LUT P0, PT, P0, P1, PT, 0x2f, 0xf2 ;  /* 0x0000000000f2781c */ /* 0x000fda0000702577 */
[----:B------:R-:W-:Y:S05]  /*0b70*/  @P0 BRA `(.L_x_19) ;  /* 0x0000000400000947 */ /* 0x000fea0003800000 */
[----:B------:R-:W-:Y:S02]  /*0b80*/  ISETP.GE.AND P0, PT, R8, RZ, PT ;  /* 0x000000ff0800720c */ /* 0x000fe40003f06270 */
[----:B------:R-:W-:-:S11]  /*0b90*/  ISETP.GE.AND P1, PT, R9, RZ, PT ;  /* 0x000000ff0900720c */ /* 0x000fd60003f26270 */
[----:B------:R-:W-:Y:S01]  /*0ba0*/  @P0 MOV R7, RZ ;  /* 0x000000ff00070202 */ /* 0x000fe20000000f00 */
[----:B------:R-:W-:Y:S01]  /*0bb0*/  @!P0 FFMA R0, R0, 1.84467440737095516160e+19, RZ ;  /* 0x5f80000000008823 */ /* 0x000fe200000000ff */
[----:B------:R-:W-:Y:S01]  /*0bc0*/  @!P0 MOV R7, 0xffffffc0 ;  /* 0xffffffc000078802 */ /* 0x000fe20000000f00 */
[----:B------:R-:W-:-:S03]  /*0bd0*/  @!P1 FFMA R3, R3, 1.84467440737095516160e+19, RZ ;  /* 0x5f80000003039823 */ /* 0x000fc600000000ff */
[----:B------:R-:W-:-:S07]  /*0be0*/  @!P1 IADD3 R7, PT, PT, R7, 0x40, RZ ;  /* 0x0000004007079810 */ /* 0x000fce0007ffe0ff */
.L_x_15:
[----:B------:R-:W-:Y:S01]  /*0bf0*/  LEA R8, R12, 0xc0800000, 0x17 ;  /* 0xc08000000c087811 */ /* 0x000fe200078eb8ff */
[----:B------:R-:W-:Y:S03]  /*0c00*/  BSSY.RECONVERGENT B2, `(.L_x_20) ;  /* 0x0000036000027945 */ /* 0x000fe60003800200 */
[----:B------:R-:W-:Y:S02]  /*0c10*/  IADD3 R8, PT, PT, -R8, R3, RZ ;  /* 0x0000000308087210 */ /* 0x000fe40007ffe1ff */
[----:B------:R-:W-:Y:S02]  /*0c20*/  IADD3 R3, PT, PT, R10, -0x7f, RZ ;  /* 0xffffff810a037810 */ /* 0x000fe40007ffe0ff */
[----:B------:R0:W1:Y:S01]  /*0c30*/  MUFU.RCP R9, R8 ;  /* 0x0000000800097308 */ /* 0x0000620000001000 */
[----:B------:R-:W-:Y:S02]  /*0c40*/  FADD.FTZ R11, -R8, -RZ ;  /* 0x800000ff080b7221 */ /* 0x000fe40000010100 */
[C---:B------:R-:W-:Y:S01]  /*0c50*/  IMAD R0, R3.reuse, -0x800000, R0 ;  /* 0xff80000003007824 */ /* 0x040fe200078e0200 */
[----:B0-----:R-:W-:-:S04]  /*0c60*/  IADD3 R8, PT, PT, R3, 0x7f, -R12 ;  /* 0x0000007f03087810 */ /* 0x001fc80007ffe80c */
[----:B------:R-:W-:Y:S01]  /*0c70*/  IADD3 R8, PT, PT, R8, R7, RZ ;  /* 0x0000000708087210 */ /* 0x000fe20007ffe0ff */
[----:B-1----:R-:W-:-:S04]  /*0c80*/  FFMA R10, R9, R11, 1 ;  /* 0x3f800000090a7423 */ /* 0x002fc8000000000b */
[----:B------:R-:W-:-:S04]  /*0c90*/  FFMA R14, R9, R10, R9 ;  /* 0x0000000a090e7223 */ /* 0x000fc80000000009 */
[----:B------:R-:W-:-:S04]  /*0ca0*/  FFMA R9, R0, R14, RZ ;  /* 0x0000000e00097223 */ /* 0x000fc800000000ff */
[----:B------:R-:W-:-:S04]  /*0cb0*/  FFMA R10, R11, R9, R0 ;  /* 0x000000090b0a7223 */ /* 0x000fc80000000000 */
[----:B------:R-:W-:-:S04]  /*0cc0*/  FFMA R9, R14, R10, R9 ;  /* 0x0000000a0e097223 */ /* 0x000fc80000000009 */
[----:B------:R-:W-:-:S04]  /*0cd0*/  FFMA R10, R11, R9, R0 ;  /* 0x000000090b0a7223 */ /* 0x000fc80000000000 */
[----:B------:R-:W-:-:S05]  /*0ce0*/  FFMA R0, R14, R10, R9 ;  /* 0x0000000a0e007223 */ /* 0x000fca0000000009 */
[----:B------:R-:W-:-:S04]  /*0cf0*/  SHF.R.U32.HI R3, RZ, 0x17, R0 ;  /* 0x00000017ff037819 */ /* 0x000fc80000011600 */
[----:B------:R-:W-:-:S05]  /*0d00*/  LOP3.LUT R3, R3, 0xff, RZ, 0xc0, !PT ;  /* 0x000000ff03037812 */ /* 0x000fca00078ec0ff */
[----:B------:R-:W-:-:S05]  /*0d10*/  IMAD.IADD R11, R3, 0x1, R8 ;  /* 0x00000001030b7824 */ /* 0x000fca00078e0208 */
[----:B------:R-:W-:-:S04]  /*0d20*/  IADD3 R3, PT, PT, R11, -0x1, RZ ;  /* 0xffffffff0b037810 */ /* 0x000fc80007ffe0ff */
[----:B------:R-:W-:-:S13]  /*0d30*/  ISETP.GE.U32.AND P0, PT, R3, 0xfe, PT ;  /* 0x000000fe0300780c */ /* 0x000fda0003f06070 */
[----:B------:R-:W-:Y:S05]  /*0d40*/  @!P0 BRA `(.L_x_21) ;  /* 0x0000000000808947 */ /* 0x000fea0003800000 */
[----:B------:R-:W-:-:S13]  /*0d50*/  ISETP.GT.AND P0, PT, R11, 0xfe, PT ;  /* 0x000000fe0b00780c */ /* 0x000fda0003f04270 */
[----:B------:R-:W-:Y:S05]  /*0d60*/  @P0 BRA `(.L_x_22) ;  /* 0x00000000006c0947 */ /* 0x000fea0003800000 */
[----:B------:R-:W-:-:S13]  /*0d70*/  ISETP.GE.AND P0, PT, R11, 0x1, PT ;  /* 0x000000010b00780c */ /* 0x000fda0003f06270 */
[----:B------:R-:W-:Y:S05]  /*0d80*/  @P0 BRA `(.L_x_23) ;  /* 0x0000000000740947 */ /* 0x000fea0003800000 */
[----:B------:R-:W-:Y:S02]  /*0d90*/  ISETP.GE.AND P0, PT, R11, -0x18, PT ;  /* 0xffffffe80b00780c */ /* 0x000fe40003f06270 */
[----:B------:R-:W-:-:S11]  /*0da0*/  LOP3.LUT R0, R0, 0x80000000, RZ, 0xc0, !PT ;  /* 0x8000000000007812 */ /* 0x000fd600078ec0ff */
[----:B------:R-:W-:Y:S05]  /*0db0*/  @!P0 BRA `(.L_x_23) ;  /* 0x0000000000688947 */ /* 0x000fea0003800000 */
[CCC-:B------:R-:W-:Y:S01]  /*0dc0*/  FFMA.RZ R3, R14.reuse, R10.reuse, R9.reuse ;  /* 0x0000000a0e037223 */ /* 0x1c0fe2000000c009 */
[CCC-:B------:R-:W-:Y:S01]  /*0dd0*/  FFMA.RM R8, R14.reuse, R10.reuse, R9.reuse ;  /* 0x0000000a0e087223 */ /* 0x1c0fe20000004009 */
[C---:B------:R-:W-:Y:S02]  /*0de0*/  ISETP.NE.AND P2, PT, R11.reuse, RZ, PT ;  /* 0x000000ff0b00720c */ /* 0x040fe40003f45270 */
[----:B------:R-:W-:Y:S02]  /*0df0*/  ISETP.NE.AND P1, PT, R11, RZ, PT ;  /* 0x000000ff0b00720c */ /* 0x000fe40003f25270 */
[----:B------:R-:W-:Y:S01]  /*0e00*/  LOP3.LUT R7, R3, 0x7fffff, RZ, 0xc0, !PT ;  /* 0x007fffff03077812 */ /* 0x000fe200078ec0ff */
[----:B------:R-:W-:Y:S01]  /*0e10*/  FFMA.RP R3, R14, R10, R9 ;  /* 0x0000000a0e037223 */ /* 0x000fe20000008009 */
[----:B------:R-:W-:Y:S02]  /*0e20*/  IADD3 R10, PT, PT, R11, 0x20, RZ ;  /* 0x000000200b0a7810 */ /* 0x000fe40007ffe0ff */
[----:B------:R-:W-:-:S02]  /*0e30*/  LOP3.LUT R7, R7, 0x800000, RZ, 0xfc, !PT ;  /* 0x0080000007077812 */ /* 0x000fc400078efcff */
[----:B------:R-:W-:Y:S02]  /*0e40*/  IADD3 R9, PT, PT, -R11, RZ, RZ ;  /* 0x000000ff0b097210 */ /* 0x000fe40007ffe1ff */
[----:B------:R-:W-:Y:S02]  /*0e50*/  SHF.L.U32 R10, R7, R10, RZ ;  /* 0x0000000a070a7219 */ /* 0x000fe400000006ff */
[----:B------:R-:W-:Y:S02]  /*0e60*/  FSETP.NEU.FTZ.AND P0, PT, R3, R8, PT ;  /* 0x000000080300720b */ /* 0x000fe40003f1d000 */
[----:B------:R-:W-:Y:S02]  /*0e70*/  SEL R8, R9, RZ, P2 ;  /* 0x000000ff09087207 */ /* 0x000fe40001000000 */
[----:B------:R-:W-:Y:S02]  /*0e80*/  ISETP.NE.AND P1, PT, R10, RZ, P1 ;  /* 0x000000ff0a00720c */ /* 0x000fe40000f25270 */
[----:B------:R-:W-:-:S02]  /*0e90*/  SHF.R.U32.HI R8, RZ, R8, R7 ;  /* 0x00000008ff087219 */ /* 0x000fc40000011607 */
[----:B------:R-:W-:Y:S02]  /*0ea0*/  PLOP3.LUT P0, PT, P0, P1, PT, 0xf8, 0x8f ;  /* 0x00000000008f781c */ /* 0x000fe40000703f70 */
[----:B------:R-:W-:Y:S02]  /*0eb0*/  SHF.R.U32.HI R10, RZ, 0x1, R8 ;  /* 0x00000001ff0a7819 */ /* 0x000fe40000011608 */
[----:B------:R-:W-:-:S04]  /*0ec0*/  SEL R3, RZ, 0x1, !P0 ;  /* 0x00000001ff037807 */ /* 0x000fc80004000000 */
[----:B------:R-:W-:-:S04]  /*0ed0*/  LOP3.LUT R3, R3, 0x1, R10, 0xf8, !PT ;  /* 0x0000000103037812 */ /* 0x000fc800078ef80a */
[----:B------:R-:W-:-:S04]  /*0ee0*/  LOP3.LUT R3, R3, R8, RZ, 0xc0, !PT ;  /* 0x0000000803037212 */ /* 0x000fc800078ec0ff */
[----:B------:R-:W-:-:S04]  /*0ef0*/  IADD3 R3, PT, PT, R10, R3, RZ ;  /* 0x000000030a037210 */ /* 0x000fc80007ffe0ff */
[----:B------:R-:W-:Y:S01]  /*0f00*/  LOP3.LUT R0, R3, R0, RZ, 0xfc, !PT ;  /* 0x0000000003007212 */ /* 0x000fe200078efcff */
[----:B------:R-:W-:Y:S06]  /*0f10*/  BRA `(.L_x_23) ;  /* 0x0000000000107947 */ /* 0x000fec0003800000 */
.L_x_22:
[----:B------:R-:W-:-:S04]  /*0f20*/  LOP3.LUT R0, R0, 0x80000000, RZ, 0xc0, !PT ;  /* 0x8000000000007812 */ /* 0x000fc800078ec0ff */
[----:B------:R-:W-:Y:S01]  /*0f30*/  LOP3.LUT R0, R0, 0x7f800000, RZ, 0xfc, !PT ;  /* 0x7f80000000007812 */ /* 0x000fe200078efcff */
[----:B------:R-:W-:Y:S06]  /*0f40*/  BRA `(.L_x_23) ;  /* 0x0000000000047947 */ /* 0x000fec0003800000 */
.L_x_21:
[----:B------:R-:W-:-:S07]  /*0f50*/  LEA R0, R8, R0, 0x17 ;  /* 0x0000000008007211 */ /* 0x000fce00078eb8ff */
.L_x_23:
[----:B------:R-:W-:Y:S05]  /*0f60*/  BSYNC.RECONVERGENT B2 ;  /* 0x0000000000027941 */ /* 0x000fea0003800200 */
.L_x_20:
[----:B------:R-:W-:Y:S05]  /*0f70*/  BRA `(.L_x_24) ;  /* 0x0000000000207947 */ /* 0x000fea0003800000 */
.L_x_19:
[----:B------:R-:W-:-:S04]  /*0f80*/  LOP3.LUT R0, R3, 0x80000000, R0, 0x48, !PT ;  /* 0x8000000003007812 */ /* 0x000fc800078e4800 */
[----:B------:R-:W-:Y:S01]  /*0f90*/  LOP3.LUT R0, R0, 0x7f800000, RZ, 0xfc, !PT ;  /* 0x7f80000000007812 */ /* 0x000fe200078efcff */
[----:B------:R-:W-:Y:S06]  /*0fa0*/  BRA `(.L_x_24) ;  /* 0x0000000000147947 */ /* 0x000fec0003800000 */
.L_x_18:
[----:B------:R-:W-:Y:S01]  /*0fb0*/  LOP3.LUT R0, R3, 0x80000000, R0, 0x48, !PT ;  /* 0x8000000003007812 */ /* 0x000fe200078e4800 */
[----:B------:R-:W-:Y:S06]  /*0fc0*/  BRA `(.L_x_24) ;  /* 0x00000000000c7947 */ /* 0x000fec0003800000 */
.L_x_17:
[----:B------:R-:W0:Y:S01]  /*0fd0*/  MUFU.RSQ R0, -QNAN ;  /* 0xffc0000000007908 */ /* 0x000e220000001400 */
[----:B------:R-:W-:Y:S05]  /*0fe0*/  BRA `(.L_x_24) ;  /* 0x0000000000047947 */ /* 0x000fea0003800000 */
.L_x_16:
[----:B------:R-:W-:-:S07]  /*0ff0*/  FADD.FTZ R0, R0, R3 ;  /* 0x0000000300007221 */ /* 0x000fce0000010000 */
.L_x_24:
[----:B------:R-:W-:Y:S05]  /*1000*/  BSYNC.RECONVERGENT B1 ;  /* 0x0000000000017941 */ /* 0x000fea0003800200 */
.L_x_14:
[----:B------:R-:W-:-:S04]  /*1010*/  HFMA2 R7, -RZ, RZ, 0, 0 ;  /* 0x00000000ff077431 */ /* 0x000fc800000001ff */
[----:B0-----:R-:W-:Y:S05]  /*1020*/  RET.REL.NODEC R6 `(_Z17mandelbrot_kernelPi) ;  /* 0xffffffec06f47950 */ /* 0x001fea0003c3ffff */
.L_x_25:
[----:B------:R-:W-:-:S00]  /*1030*/  BRA `(.L_x_25) ;  /* 0xfffffffc00fc7947 */ /* 0x000fc0000383ffff */
[----:B------:R-:W-:-:S00]  /*1040*/  NOP ;  /* 0x0000000000007918 */ /* 0x000fc00000000000 */
        /* <DEDUP_REMOVED lines=11> */
.L_x_26:


//--------------------- .nv.shared.reserved.0     --------------------------
	.section	.nv.shared.reserved.0,"aw",@nobits
	.weak		__nv_reservedSMEM_offset_0_alias
	.size		__nv_reservedSMEM_offset_0_alias, 0, 64
	.other		__nv_reservedSMEM_offset_0_alias,@"STO_CUDA_RESERVED_SHARED STV_DEFAULT"
__nv_reservedSMEM_offset_0_alias:
	.zero		0
	.zero		64


//--------------------- .nv.constant0._Z17mandelbrot_kernelPi --------------------------
	.section	.nv.constant0._Z17mandelbrot_kernelPi,"a",@progbits
	.sectionflags	@""
	.align	4
.nv.constant0._Z17mandelbrot_kernelPi:
	.zero		904


//--------------------- SYMBOLS --------------------------

	.type		.nv.reservedSmem.offset0,@object
	.size		.nv.reservedSmem.offset0,0x4
